//
// Generated by NVIDIA NVVM Compiler
//
// Compiler Build ID: CL-36424714
// Cuda compilation tools, release 13.0, V13.0.88
// Based on NVVM 20.0.0
//

.version 9.0
.target sm_100
.address_size 64

	// .globl	_Z11dadd_matrixPdS_S_i

.visible .entry _Z11dadd_matrixPdS_S_i(
	.param .u64 .ptr .align 1 _Z11dadd_matrixPdS_S_i_param_0,
	.param .u64 .ptr .align 1 _Z11dadd_matrixPdS_S_i_param_1,
	.param .u64 .ptr .align 1 _Z11dadd_matrixPdS_S_i_param_2,
	.param .u32 _Z11dadd_matrixPdS_S_i_param_3
)
{
	.reg .pred 	%p<2>;
	.reg .b32 	%r<6>;
	.reg .b64 	%rd<11>;
	.reg .b64 	%fd<4>;

	ld.param.u64 	%rd1, [_Z11dadd_matrixPdS_S_i_param_0];
	ld.param.u64 	%rd2, [_Z11dadd_matrixPdS_S_i_param_1];
	ld.param.u64 	%rd3, [_Z11dadd_matrixPdS_S_i_param_2];
	ld.param.u32 	%r2, [_Z11dadd_matrixPdS_S_i_param_3];
	mov.u32 	%r3, %ctaid.x;
	mov.u32 	%r4, %ntid.x;
	mov.u32 	%r5, %tid.x;
	mad.lo.s32 	%r1, %r3, %r4, %r5;
	setp.ge.s32 	%p1, %r1, %r2;
	@%p1 bra 	$L__BB0_2;
	cvta.to.global.u64 	%rd4, %rd1;
	cvta.to.global.u64 	%rd5, %rd2;
	cvta.to.global.u64 	%rd6, %rd3;
	mul.wide.s32 	%rd7, %r1, 8;
	add.s64 	%rd8, %rd4, %rd7;
	ld.global.f64 	%fd1, [%rd8];
	add.s64 	%rd9, %rd5, %rd7;
	ld.global.f64 	%fd2, [%rd9];
	add.f64 	%fd3, %fd1, %fd2;
	add.s64 	%rd10, %rd6, %rd7;
	st.global.f64 	[%rd10], %fd3;
$L__BB0_2:
	ret;

}


// ===== COMPILED SASS (sm_100) =====

	.target	sm_100

	.elftype	@"ET_EXEC"


//--------------------- .note.nv.tkinfo           --------------------------
	.section	.note.nv.tkinfo,"",@"SHT_NOTE"
	.sectionflags	@"SHF_NOTE_NV_TKINFO"
	.tkinfo
        /*0018*/ 	.word	0x00000002
        /*0030*/ 	.string	""
        /*0030*/ 	.string	"ptxas"
        /*0030*/ 	.string	"Cuda compilation tools, release 13.0, V13.0.88"
        /*0030*/ 	.string	"Build cuda_13.0.r13.0/compiler.36424714_0"
        /*0030*/ 	.string	"-arch sm_100 -m 64 "



//--------------------- .note.nv.cuinfo           --------------------------
	.section	.note.nv.cuinfo,"",@"SHT_NOTE"
	.sectionflags	@"SHF_NOTE_NV_CUINFO"
        /*0018*/ 	.short	0x0002
        /*001a*/ 	.short	0x0064
        /*001c*/ 	.short	0x0082
	.zero		2


//--------------------- .nv.info                  --------------------------
	.section	.nv.info,"",@"SHT_CUDA_INFO"
	.align	4


	//----- nvinfo : EIATTR_REGCOUNT
	.align		4
        /*0000*/ 	.byte	0x04, 0x2f
        /*0002*/ 	.short	(.L_1 - .L_0)
	.align		4
.L_0:
        /*0004*/ 	.word	index@(_Z11dadd_matrixPdS_S_i)
        /*0008*/ 	.word	0x0000000e


	//----- nvinfo : EIATTR_FRAME_SIZE
	.align		4
.L_1:
        /*000c*/ 	.byte	0x04, 0x11
        /*000e*/ 	.short	(.L_3 - .L_2)
	.align		4
.L_2:
        /*0010*/ 	.word	index@(_Z11dadd_matrixPdS_S_i)
        /*0014*/ 	.word	0x00000000


	//----- nvinfo : EIATTR_MIN_STACK_SIZE
	.align		4
.L_3:
        /*0018*/ 	.byte	0x04, 0x12
        /*001a*/ 	.short	(.L_5 - .L_4)
	.align		4
.L_4:
        /*001c*/ 	.word	index@(_Z11dadd_matrixPdS_S_i)
        /*0020*/ 	.word	0x00000000
.L_5:


//--------------------- .nv.compat                --------------------------
	.section	.nv.compat,"",@"SHT_CUDA_COMPAT_INFO"
	.align	4
        /*0000*/ 	.byte	0x02, 0x09, 0x00, 0x00, 0x02, 0x02, 0x01, 0x00, 0x02, 0x05, 0x05, 0x00, 0x03, 0x07, 0x01, 0x01
        /*0010*/ 	.byte	0x02, 0x03, 0x00, 0x00, 0x02, 0x06, 0x01, 0x00, 0x04, 0x0b, 0x08, 0x00, 0x01, 0x00, 0x00, 0x00
        /*0020*/ 	.byte	0x00, 0x00, 0x00, 0x00


//--------------------- .nv.info._Z11dadd_matrixPdS_S_i --------------------------
	.section	.nv.info._Z11dadd_matrixPdS_S_i,"",@"SHT_CUDA_INFO"
	.sectionflags	@""
	.align	4


	//----- nvinfo : EIATTR_CUDA_API_VERSION
	.align		4
        /*0000*/ 	.byte	0x04, 0x37
        /*0002*/ 	.short	(.L_7 - .L_6)
.L_6:
        /*0004*/ 	.word	0x00000082


	//----- nvinfo : EIATTR_KPARAM_INFO
	.align		4
.L_7:
        /*0008*/ 	.byte	0x04, 0x17
        /*000a*/ 	.short	(.L_9 - .L_8)
.L_8:
        /*000c*/ 	.word	0x00000000
        /*0010*/ 	.short	0x0003
        /*0012*/ 	.short	0x0018
        /*0014*/ 	.byte	0x00, 0xf0, 0x11, 0x00


	//----- nvinfo : EIATTR_KPARAM_INFO
	.align		4
.L_9:
        /*0018*/ 	.byte	0x04, 0x17
        /*001a*/ 	.short	(.L_11 - .L_10)
.L_10:
        /*001c*/ 	.word	0x00000000
        /*0020*/ 	.short	0x0002
        /*0022*/ 	.short	0x0010
        /*0024*/ 	.byte	0x00, 0xf5, 0x21, 0x00


	//----- nvinfo : EIATTR_KPARAM_INFO
	.align		4
.L_11:
        /*0028*/ 	.byte	0x04, 0x17
        /*002a*/ 	.short	(.L_13 - .L_12)
.L_12:
        /*002c*/ 	.word	0x00000000
        /*0030*/ 	.short	0x0001
        /*0032*/ 	.short	0x0008
        /*0034*/ 	.byte	0x00, 0xf5, 0x21, 0x00


	//----- nvinfo : EIATTR_KPARAM_INFO
	.align		4
.L_13:
        /*0038*/ 	.byte	0x04, 0x17
        /*003a*/ 	.short	(.L_15 - .L_14)
.L_14:
        /*003c*/ 	.word	0x00000000
        /*0040*/ 	.short	0x0000
        /*0042*/ 	.short	0x0000
        /*0044*/ 	.byte	0x00, 0xf5, 0x21, 0x00


	//----- nvinfo : EIATTR_SPARSE_MMA_MASK
	.align		4
.L_15:
        /*0048*/ 	.byte	0x03, 0x50
        /*004a*/ 	.short	0x0000


	//----- nvinfo : EIATTR_MAXREG_COUNT
	.align		4
        /*004c*/ 	.byte	0x03, 0x1b
        /*004e*/ 	.short	0x00ff


	//----- nvinfo : EIATTR_MERCURY_ISA_VERSION
	.align		4
        /*0050*/ 	.byte	0x03, 0x5f
        /*0052*/ 	.short	0x0101


	//----- nvinfo : EIATTR_VRC_CTA_INIT_COUNT
	.align		4
        /*0054*/ 	.byte	0x02, 0x4a
	.zero		1
	.zero		1


	//----- nvinfo : EIATTR_EXIT_INSTR_OFFSETS
	.align		4
        /*0058*/ 	.byte	0x04, 0x1c
        /*005a*/ 	.short	(.L_17 - .L_16)


	//   ....[0]....
.L_16:
        /*005c*/ 	.word	0x00000070


	//   ....[1]....
        /*0060*/ 	.word	0x00000130


	//----- nvinfo : EIATTR_CBANK_PARAM_SIZE
	.align		4
.L_17:
        /*0064*/ 	.byte	0x03, 0x19
        /*0066*/ 	.short	0x001c


	//----- nvinfo : EIATTR_PARAM_CBANK
	.align		4
        /*0068*/ 	.byte	0x04, 0x0a
        /*006a*/ 	.short	(.L_19 - .L_18)
	.align		4
.L_18:
        /*006c*/ 	.word	index@(.nv.constant0._Z11dadd_matrixPdS_S_i)
        /*0070*/ 	.short	0x0380
        /*0072*/ 	.short	0x001c


	//----- nvinfo : EIATTR_SW_WAR
	.align		4
.L_19:
        /*0074*/ 	.byte	0x04, 0x36
        /*0076*/ 	.short	(.L_21 - .L_20)
.L_20:
        /*0078*/ 	.word	0x00000008
.L_21:


//--------------------- .nv.callgraph             --------------------------
	.section	.nv.callgraph,"",@"SHT_CUDA_CALLGRAPH"
	.align	4
	.sectionentsize	8
	.align		4
        /*0000*/ 	.word	0x00000000
	.align		4
        /*0004*/ 	.word	0xffffffff
	.align		4
        /*0008*/ 	.word	0x00000000
	.align		4
        /*000c*/ 	.word	0xfffffffe
	.align		4
        /*0010*/ 	.word	0x00000000
	.align		4
        /*0014*/ 	.word	0xfffffffd
	.align		4
        /*0018*/ 	.word	0x00000000
	.align		4
        /*001c*/ 	.word	0xfffffffc


//--------------------- .text._Z11dadd_matrixPdS_S_i --------------------------
	.section	.text._Z11dadd_matrixPdS_S_i,"ax",@progbits
	.align	128
        .global         _Z11dadd_matrixPdS_S_i
        .type           _Z11dadd_matrixPdS_S_i,@function
        .size           _Z11dadd_matrixPdS_S_i,(.L_x_1 - _Z11dadd_matrixPdS_S_i)
        .other          _Z11dadd_matrixPdS_S_i,@"STO_CUDA_ENTRY STV_DEFAULT"
_Z11dadd_matrixPdS_S_i:
.text._Z11dadd_matrixPdS_S_i:
[----:B------:R-:W-:Y:S01]  /*0000*/  LDC R1, c[0x0][0x37c] ;  /* 0x0000df00ff017b82 */ /* 0x000fe20000000800 */
[----:B------:R-:W0:Y:S07]  /*0010*/  S2R R0, SR_TID.X ;  /* 0x0000000000007919 */ /* 0x000e2e0000002100 */
[----:B------:R-:W0:Y:S01]  /*0020*/  S2UR UR4, SR_CTAID.X ;  /* 0x00000000000479c3 */ /* 0x000e220000002500 */
[----:B------:R-:W1:Y:S07]  /*0030*/  LDCU UR5, c[0x0][0x398] ;  /* 0x00007300ff0577ac */ /* 0x000e6e0008000800 */
[----:B------:R-:W0:Y:S02]  /*0040*/  LDC R11, c[0x0][0x360] ;  /* 0x0000d800ff0b7b82 */ /* 0x000e240000000800 */
[----:B0-----:R-:W-:-:S05]  /*0050*/  IMAD R11, R11, UR4, R0 ;  /* 0x000000040b0b7c24 */ /* 0x001fca000f8e0200 */
[----:B-1----:R-:W-:-:S13]  /*0060*/  ISETP.GE.AND P0, PT, R11, UR5, PT ;  /* 0x000000050b007c0c */ /* 0x002fda000bf06270 */
[----:B------:R-:W-:Y:S05]  /*0070*/  @P0 EXIT ;  /* 0x000000000000094d */ /* 0x000fea0003800000 */
[----:B------:R-:W0:Y:S01]  /*0080*/  LDC.64 R2, c[0x0][0x380] ;  /* 0x0000e000ff027b82 */ /* 0x000e220000000a00 */
[----:B------:R-:W1:Y:S07]  /*0090*/  LDCU.64 UR4, c[0x0][0x358] ;  /* 0x00006b00ff0477ac */ /* 0x000e6e0008000a00 */
[----:B------:R-:W2:Y:S08]  /*00a0*/  LDC.64 R4, c[0x0][0x388] ;  /* 0x0000e200ff047b82 */ /* 0x000eb00000000a00 */
[----:B------:R-:W3:Y:S01]  /*00b0*/  LDC.64 R8, c[0x0][0x390] ;  /* 0x0000e400ff087b82 */ /* 0x000ee20000000a00 */
[----:B0-----:R-:W-:-:S06]  /*00c0*/  IMAD.WIDE R2, R11, 0x8, R2 ;  /* 0x000000080b027825 */ /* 0x001fcc00078e0202 */
[----:B-1----:R-:W4:Y:S01]  /*00d0*/  LDG.E.64 R2, desc[UR4][R2.64] ;  /* 0x0000000402027981 */ /* 0x002f22000c1e1b00 */
[----:B--2---:R-:W-:-:S06]  /*00e0*/  IMAD.WIDE R4, R11, 0x8, R4 ;  /* 0x000000080b047825 */ /* 0x004fcc00078e0204 */
[----:B------:R-:W4:Y:S01]  /*00f0*/  LDG.E.64 R4, desc[UR4][R4.64] ;  /* 0x0000000404047981 */ /* 0x000f22000c1e1b00 */
[----:B---3--:R-:W-:Y:S01]  /*0100*/  IMAD.WIDE R8, R11, 0x8, R8 ;  /* 0x000000080b087825 */ /* 0x008fe200078e0208 */
[----:B----4-:R-:W-:-:S07]  /*0110*/  DADD R6, R2, R4 ;  /* 0x0000000002067229 */ /* 0x010fce0000000004 */
[----:B------:R-:W-:Y:S01]  /*0120*/  STG.E.64 desc[UR4][R8.64], R6 ;  /* 0x0000000608007986 */ /* 0x000fe2000c101b04 */
[----:B------:R-:W-:Y:S05]  /*0130*/  EXIT ;  /* 0x000000000000794d */ /* 0x000fea0003800000 */
.L_x_0:
[----:B------:R-:W-:-:S00]  /*0140*/  BRA `(.L_x_0) ;  /* 0xfffffffc00fc7947 */ /* 0x000fc0000383ffff */
[----:B------:R-:W-:-:S00]  /*0150*/  NOP ;  /* 0x0000000000007918 */ /* 0x000fc00000000000 */
        /* <DEDUP_REMOVED lines=10> */
.L_x_1:


//--------------------- .nv.shared.reserved.0     --------------------------
	.section	.nv.shared.reserved.0,"aw",@nobits
	.weak		__nv_reservedSMEM_offset_0_alias
	.size		__nv_reservedSMEM_offset_0_alias, 0, 64
	.other		__nv_reservedSMEM_offset_0_alias,@"STO_CUDA_RESERVED_SHARED STV_DEFAULT"
__nv_reservedSMEM_offset_0_alias:
	.zero		0
	.zero		64


//--------------------- .nv.constant0._Z11dadd_matrixPdS_S_i --------------------------
	.section	.nv.constant0._Z11dadd_matrixPdS_S_i,"a",@progbits
	.sectionflags	@""
	.align	4
.nv.constant0._Z11dadd_matrixPdS_S_i:
	.zero		924


//--------------------- SYMBOLS --------------------------

	.type		.nv.reservedSmem.offset0,@object
	.size		.nv.reservedSmem.offset0,0x4
